	.headerflags	@"EF_CUDA_TEXMODE_UNIFIED EF_CUDA_64BIT_ADDRESS EF_CUDA_ACCELERATORS EF_CUDA_SM90 EF_CUDA_VIRTUAL_SM(EF_CUDA_SM90)"
	.elftype	@"ET_EXEC"


//--------------------- .nv.info                  --------------------------
	.section	.nv.info,"",@"SHT_CUDA_INFO"
	.align	4


	//----- nvinfo : EIATTR_REGCOUNT
	.align		4
        /*0000*/ 	.byte	0x04, 0x2f
        /*0002*/ 	.short	(.L_1 - .L_0)
	.align		4
.L_0:
        /*0004*/ 	.word	index@(triton_poi_fused_convolution_27)
        /*0008*/ 	.word	0x00000020


	//----- nvinfo : EIATTR_MIN_STACK_SIZE
	.align		4
.L_1:
        /*000c*/ 	.byte	0x04, 0x12
        /*000e*/ 	.short	(.L_3 - .L_2)
	.align		4
.L_2:
        /*0010*/ 	.word	index@(triton_poi_fused_convolution_27)
        /*0014*/ 	.word	0x00000000


	//----- nvinfo : EIATTR_FRAME_SIZE
	.align		4
.L_3:
        /*0018*/ 	.byte	0x04, 0x11
        /*001a*/ 	.short	(.L_5 - .L_4)
	.align		4
.L_4:
        /*001c*/ 	.word	index@(triton_poi_fused_convolution_27)
        /*0020*/ 	.word	0x00000000


	//----- nvinfo : EIATTR_MIN_STACK_SIZE
	.align		4
.L_5:
        /*0024*/ 	.byte	0x04, 0x12
        /*0026*/ 	.short	(.L_7 - .L_6)
	.align		4
.L_6:
        /*0028*/ 	.word	index@(triton_poi_fused_convolution_27)
        /*002c*/ 	.word	0x00000000
.L_7:


//--------------------- .nv.info.triton_poi_fused_convolution_27 --------------------------
	.section	.nv.info.triton_poi_fused_convolution_27,"",@"SHT_CUDA_INFO"
	.sectionflags	@""
	.align	4


	//----- nvinfo : EIATTR_CUDA_API_VERSION
	.align		4
        /*0000*/ 	.byte	0x04, 0x37
        /*0002*/ 	.short	(.L_9 - .L_8)
.L_8:
        /*0004*/ 	.word	0x0000007c


	//----- nvinfo : EIATTR_KPARAM_INFO
	.align		4
.L_9:
        /*0008*/ 	.byte	0x04, 0x17
        /*000a*/ 	.short	(.L_11 - .L_10)
.L_10:
        /*000c*/ 	.word	0x00000000
        /*0010*/ 	.short	0x0004
        /*0012*/ 	.short	0x001c
        /*0014*/ 	.byte	0x00, 0xf0, 0x11, 0x00


	//----- nvinfo : EIATTR_KPARAM_INFO
	.align		4
.L_11:
        /*0018*/ 	.byte	0x04, 0x17
        /*001a*/ 	.short	(.L_13 - .L_12)
.L_12:
        /*001c*/ 	.word	0x00000000
        /*0020*/ 	.short	0x0003
        /*0022*/ 	.short	0x0018
        /*0024*/ 	.byte	0x00, 0xf0, 0x11, 0x00


	//----- nvinfo : EIATTR_KPARAM_INFO
	.align		4
.L_13:
        /*0028*/ 	.byte	0x04, 0x17
        /*002a*/ 	.short	(.L_15 - .L_14)
.L_14:
        /*002c*/ 	.word	0x00000000
        /*0030*/ 	.short	0x0002
        /*0032*/ 	.short	0x0010
        /*0034*/ 	.byte	0x00, 0xf4, 0x21, 0x00


	//----- nvinfo : EIATTR_KPARAM_INFO
	.align		4
.L_15:
        /*0038*/ 	.byte	0x04, 0x17
        /*003a*/ 	.short	(.L_17 - .L_16)
.L_16:
        /*003c*/ 	.word	0x00000000
        /*0040*/ 	.short	0x0001
        /*0042*/ 	.short	0x0008
        /*0044*/ 	.byte	0x00, 0xf4, 0x21, 0x00


	//----- nvinfo : EIATTR_KPARAM_INFO
	.align		4
.L_17:
        /*0048*/ 	.byte	0x04, 0x17
        /*004a*/ 	.short	(.L_19 - .L_18)
.L_18:
        /*004c*/ 	.word	0x00000000
        /*0050*/ 	.short	0x0000
        /*0052*/ 	.short	0x0000
        /*0054*/ 	.byte	0x00, 0xf4, 0x21, 0x00


	//----- nvinfo : EIATTR_SPARSE_MMA_MASK
	.align		4
.L_19:
        /*0058*/ 	.byte	0x03, 0x50
        /*005a*/ 	.short	0x0000


	//----- nvinfo : EIATTR_MAXREG_COUNT
	.align		4
        /*005c*/ 	.byte	0x03, 0x1b
        /*005e*/ 	.short	0x00ff


	//----- nvinfo : EIATTR_EXIT_INSTR_OFFSETS
	.align		4
        /*0060*/ 	.byte	0x04, 0x1c
        /*0062*/ 	.short	(.L_21 - .L_20)


	//   ....[0]....
.L_20:
        /*0064*/ 	.word	0x00000730


	//   ....[1]....
        /*0068*/ 	.word	0x000007b0


	//----- nvinfo : EIATTR_REQNTID
	.align		4
.L_21:
        /*006c*/ 	.byte	0x04, 0x10
        /*006e*/ 	.short	(.L_23 - .L_22)
.L_22:
        /*0070*/ 	.word	0x00000100
        /*0074*/ 	.word	0x00000001
        /*0078*/ 	.word	0x00000001


	//----- nvinfo : EIATTR_CBANK_PARAM_SIZE
	.align		4
.L_23:
        /*007c*/ 	.byte	0x03, 0x19
        /*007e*/ 	.short	0x0020


	//----- nvinfo : EIATTR_PARAM_CBANK
	.align		4
        /*0080*/ 	.byte	0x04, 0x0a
        /*0082*/ 	.short	(.L_25 - .L_24)
	.align		4
.L_24:
        /*0084*/ 	.word	index@(.nv.constant0.triton_poi_fused_convolution_27)
        /*0088*/ 	.short	0x0210
        /*008a*/ 	.short	0x0020


	//----- nvinfo : EIATTR_SW_WAR
	.align		4
.L_25:
        /*008c*/ 	.byte	0x04, 0x36
        /*008e*/ 	.short	(.L_27 - .L_26)
.L_26:
        /*0090*/ 	.word	0x00000008
.L_27:


//--------------------- .nv.callgraph             --------------------------
	.section	.nv.callgraph,"",@"SHT_CUDA_CALLGRAPH"
	.align	4
	.sectionentsize	8
	.align		4
        /*0000*/ 	.word	0x00000000
	.align		4
        /*0004*/ 	.word	0xffffffff
	.align		4
        /*0008*/ 	.word	0x00000000
	.align		4
        /*000c*/ 	.word	0xfffffffe
	.align		4
        /*0010*/ 	.word	0x00000000
	.align		4
        /*0014*/ 	.word	0xfffffffd
	.align		4
        /*0018*/ 	.word	0x00000000
	.align		4
        /*001c*/ 	.word	0xfffffffc


//--------------------- .text.triton_poi_fused_convolution_27 --------------------------
	.section	.text.triton_poi_fused_convolution_27,"ax",@progbits
	.sectionflags	@"SHF_BARRIERS=1"
	.align	128
        .global         triton_poi_fused_convolution_27
        .type           triton_poi_fused_convolution_27,@function
        .size           triton_poi_fused_convolution_27,(.L_x_1 - triton_poi_fused_convolution_27)
        .other          triton_poi_fused_convolution_27,@"STO_CUDA_ENTRY STV_DEFAULT"
triton_poi_fused_convolution_27:
.text.triton_poi_fused_convolution_27:
[----:B------:R-:W0:Y:S01]  /*0000*/  LDC R1, c[0x0][0x28] ;  /* 0x00000a00ff017b82 */ /* 0x000e220000000800 */
[----:B------:R-:W1:Y:S07]  /*0010*/  S2R R0, SR_TID.X ;  /* 0x0000000000007919 */ /* 0x000e6e0000002100 */
[----:B------:R-:W2:Y:S01]  /*0020*/  LDC.64 R26, c[0x0][0x210] ;  /* 0x00008400ff1a7b82 */ /* 0x000ea20000000a00 */
[----:B------:R-:W-:Y:S01]  /*0030*/  ULDC.64 UR6, c[0x0][0x208] ;  /* 0x0000820000067ab9 */ /* 0x000fe20000000a00 */
[----:B------:R-:W3:Y:S01]  /*0040*/  S2R R4, SR_CTAID.Y ;  /* 0x0000000000047919 */ /* 0x000ee20000002600 */
[----:B------:R-:W4:Y:S05]  /*0050*/  S2R R2, SR_CTAID.X ;  /* 0x0000000000027919 */ /* 0x000f2a0000002500 */
[----:B------:R-:W5:Y:S08]  /*0060*/  S2UR UR5, SR_CgaCtaId ;  /* 0x00000000000579c3 */ /* 0x000f700000008800 */
[----:B------:R-:W2:Y:S01]  /*0070*/  LDC.64 R8, c[0x0][0x218] ;  /* 0x00008600ff087b82 */ /* 0x000ea20000000a00 */
[----:B-1----:R-:W-:Y:S01]  /*0080*/  SHF.L.U32 R24, R0, 0x2, RZ ;  /* 0x0000000200187819 */ /* 0x002fe200000006ff */
[----:B---3--:R-:W-:Y:S01]  /*0090*/  IMAD.SHL.U32 R3, R4, 0x400, RZ ;  /* 0x0000040004037824 */ /* 0x008fe200078e00ff */
[----:B------:R-:W-:-:S02]  /*00a0*/  SHF.R.S32.HI R5, RZ, 0x15, R4 ;  /* 0x00000015ff057819 */ /* 0x000fc40000011404 */
[----:B------:R-:W-:Y:S02]  /*00b0*/  LOP3.LUT R24, R24, 0x3fc, RZ, 0xc0, !PT ;  /* 0x000003fc18187812 */ /* 0x000fe400078ec0ff */
[----:B------:R-:W-:Y:S02]  /*00c0*/  SGXT R5, R5, 0x1 ;  /* 0x000000010505781a */ /* 0x000fe40000000200 */
[----:B------:R-:W-:Y:S02]  /*00d0*/  LOP3.LUT R4, R3, R24, RZ, 0xfc, !PT ;  /* 0x0000001803047212 */ /* 0x000fe400078efcff */
[----:B----4-:R-:W-:Y:S02]  /*00e0*/  SHF.L.U32 R12, R2, 0x2, RZ ;  /* 0x00000002020c7819 */ /* 0x010fe400000006ff */
[----:B------:R-:W-:Y:S02]  /*00f0*/  LEA.HI R5, R5, R4, RZ, 0x8 ;  /* 0x0000000405057211 */ /* 0x000fe400078f40ff */
[----:B------:R-:W-:-:S02]  /*0100*/  ISETP.GE.AND P3, PT, R12, 0x4, PT ;  /* 0x000000040c00780c */ /* 0x000fc40003f66270 */
[----:B------:R-:W-:Y:S02]  /*0110*/  LOP3.LUT R7, R5, 0xffffff00, RZ, 0xc0, !PT ;  /* 0xffffff0005077812 */ /* 0x000fe400078ec0ff */
[----:B------:R-:W-:Y:S01]  /*0120*/  SHF.R.S32.HI R13, RZ, 0x8, R5 ;  /* 0x00000008ff0d7819 */ /* 0x000fe20000011405 */
[----:B------:R-:W-:Y:S02]  /*0130*/  VIADD R17, R12, 0x3 ;  /* 0x000000030c117836 */ /* 0x000fe40000000000 */
[----:B------:R-:W-:Y:S01]  /*0140*/  IMAD.IADD R18, R4, 0x1, -R7 ;  /* 0x0000000104127824 */ /* 0x000fe200078e0a07 */
[----:B------:R-:W-:Y:S02]  /*0150*/  IADD3 R5, R13, R2, RZ ;  /* 0x000000020d057210 */ /* 0x000fe40007ffe0ff */
[----:B------:R-:W-:Y:S02]  /*0160*/  CS2R R6, SRZ ;  /* 0x0000000000067805 */ /* 0x000fe4000001ff00 */
[----:B------:R-:W-:Y:S01]  /*0170*/  IADD3 R16, R12, 0x2, RZ ;  /* 0x000000020c107810 */ /* 0x000fe20007ffe0ff */
[----:B------:R-:W-:Y:S01]  /*0180*/  UMOV UR4, 0x400 ;  /* 0x0000040000047882 */ /* 0x000fe20000000000 */
[----:B------:R-:W-:Y:S01]  /*0190*/  IADD3 R12, R12, 0x1, RZ ;  /* 0x000000010c0c7810 */ /* 0x000fe20007ffe0ff */
[--C-:B------:R-:W-:Y:S01]  /*01a0*/  IMAD R15, R5, 0x400, R18.reuse ;  /* 0x00000400050f7824 */ /* 0x100fe200078e0212 */
[----:B------:R-:W-:Y:S01]  /*01b0*/  CS2R R4, SRZ ;  /* 0x0000000000047805 */ /* 0x000fe2000001ff00 */
[----:B------:R-:W-:Y:S01]  /*01c0*/  IMAD R13, R13, 0x400, R18 ;  /* 0x000004000d0d7824 */ /* 0x000fe200078e0212 */
[----:B------:R-:W-:Y:S01]  /*01d0*/  ISETP.GE.AND P1, PT, R16, 0x4, PT ;  /* 0x000000041000780c */ /* 0x000fe20003f26270 */
[----:B--2---:R-:W-:Y:S01]  /*01e0*/  IMAD.WIDE R14, R15, 0x4, R26 ;  /* 0x000000040f0e7825 */ /* 0x004fe200078e021a */
[----:B------:R-:W-:-:S02]  /*01f0*/  ISETP.GE.AND P0, PT, R12, 0x4, PT ;  /* 0x000000040c00780c */ /* 0x000fc40003f06270 */
[----:B------:R-:W-:Y:S01]  /*0200*/  SHF.L.U32 R16, R0, 0x4, RZ ;  /* 0x0000000400107819 */ /* 0x000fe200000006ff */
[----:B------:R-:W-:Y:S01]  /*0210*/  IMAD R23, R12, 0x100, R13 ;  /* 0x000001000c177824 */ /* 0x000fe200078e020d */
[----:B-----5:R-:W-:Y:S01]  /*0220*/  UPRMT UR4, UR5, 0x654, UR4 ;  /* 0x0000065405047896 */ /* 0x020fe20008000004 */
[----:B------:R1:W2:Y:S01]  /*0230*/  @!P3 LDG.E.EL.128 R4, desc[UR6][R14.64] ;  /* 0x000000060e04b981 */ /* 0x0002a2000c2e1d00 */
[----:B------:R-:W-:Y:S02]  /*0240*/  LOP3.LUT R16, R16, 0xff0, RZ, 0xc0, !PT ;  /* 0x00000ff010107812 */ /* 0x000fe400078ec0ff */
[----:B------:R-:W-:Y:S02]  /*0250*/  CS2R R12, SRZ ;  /* 0x00000000000c7805 */ /* 0x000fe4000001ff00 */
[----:B------:R-:W-:Y:S01]  /*0260*/  ISETP.GE.AND P2, PT, R17, 0x4, PT ;  /* 0x000000041100780c */ /* 0x000fe20003f46270 */
[----:B------:R-:W-:Y:S01]  /*0270*/  VIADD R17, R23, 0x200 ;  /* 0x0000020017117836 */ /* 0x000fe20000000000 */
[----:B------:R-:W-:Y:S01]  /*0280*/  IADD3 R29, R23, 0x100, RZ ;  /* 0x00000100171d7810 */ /* 0x000fe20007ffe0ff */
[----:B0-----:R-:W-:Y:S01]  /*0290*/  IMAD.WIDE R8, R18, 0x4, R8 ;  /* 0x0000000412087825 */ /* 0x001fe200078e0208 */
[----:B------:R-:W-:-:S02]  /*02a0*/  IADD3 R25, R16, UR4, RZ ;  /* 0x0000000410197c10 */ /* 0x000fc4000fffe0ff */
[----:B-1----:R-:W-:Y:S01]  /*02b0*/  CS2R R14, SRZ ;  /* 0x00000000000e7805 */ /* 0x002fe2000001ff00 */
[--C-:B------:R-:W-:Y:S01]  /*02c0*/  IMAD.WIDE R22, R23, 0x4, R26.reuse ;  /* 0x0000000417167825 */ /* 0x100fe200078e021a */
[----:B------:R-:W-:Y:S01]  /*02d0*/  LEA R25, R16, R25, 0x2 ;  /* 0x0000001910197211 */ /* 0x000fe200078e10ff */
[----:B------:R-:W2:Y:S02]  /*02e0*/  LDG.E.EL.128 R8, desc[UR6][R8.64] ;  /* 0x0000000608087981 */ /* 0x000ea4000c2e1d00 */
[--C-:B------:R-:W-:Y:S01]  /*02f0*/  IMAD.WIDE R28, R29, 0x4, R26.reuse ;  /* 0x000000041d1c7825 */ /* 0x100fe200078e021a */
[----:B------:R-:W-:Y:S01]  /*0300*/  CS2R R18, SRZ ;  /* 0x0000000000127805 */ /* 0x000fe2000001ff00 */
[----:B------:R0:W3:Y:S01]  /*0310*/  @!P0 LDG.E.EL.128 R12, desc[UR6][R22.64] ;  /* 0x00000006160c8981 */ /* 0x0000e2000c2e1d00 */
[----:B------:R-:W-:Y:S01]  /*0320*/  CS2R R20, SRZ ;  /* 0x0000000000147805 */ /* 0x000fe2000001ff00 */
[----:B------:R-:W-:Y:S01]  /*0330*/  IMAD.WIDE R26, R17, 0x4, R26 ;  /* 0x00000004111a7825 */ /* 0x000fe200078e021a */
[----:B------:R-:W-:-:S06]  /*0340*/  CS2R R16, SRZ ;  /* 0x0000000000107805 */ /* 0x000fcc000001ff00 */
[----:B------:R-:W4:Y:S01]  /*0350*/  @!P1 LDG.E.EL.128 R16, desc[UR6][R28.64] ;  /* 0x000000061c109981 */ /* 0x000f22000c2e1d00 */
[----:B0-----:R-:W-:-:S06]  /*0360*/  CS2R R22, SRZ ;  /* 0x0000000000167805 */ /* 0x001fcc000001ff00 */
[----:B------:R0:W5:Y:S02]  /*0370*/  @!P2 LDG.E.EL.128 R20, desc[UR6][R26.64] ;  /* 0x000000061a14a981 */ /* 0x000164000c2e1d00 */
[----:B0-----:R-:W-:-:S05]  /*0380*/  IADD3 R27, R24, UR4, RZ ;  /* 0x00000004181b7c10 */ /* 0x001fca000fffe0ff */
[----:B------:R-:W-:Y:S01]  /*0390*/  IMAD R24, R24, 0x4, R27 ;  /* 0x0000000418187824 */ /* 0x000fe200078e021b */
[----:B------:R-:W-:-:S04]  /*03a0*/  LOP3.LUT R3, R3, 0xff, R0, 0xf8, !PT ;  /* 0x000000ff03037812 */ /* 0x000fc800078ef800 */
[----:B------:R-:W-:Y:S01]  /*03b0*/  IADD3 R3, R3, R2, RZ ;  /* 0x0000000203037210 */ /* 0x000fe20007ffe0ff */
[C---:B--2---:R-:W-:Y:S01]  /*03c0*/  FADD R4, R8.reuse, R4 ;  /* 0x0000000408047221 */ /* 0x044fe20000000000 */
[----:B---3--:R-:W-:Y:S01]  /*03d0*/  FADD R12, R8, R12 ;  /* 0x0000000c080c7221 */ /* 0x008fe20000000000 */
[----:B------:R-:W-:-:S03]  /*03e0*/  FADD R14, R10, R14 ;  /* 0x0000000e0a0e7221 */ /* 0x000fc60000000000 */
[----:B------:R0:W-:Y:S01]  /*03f0*/  STS [R25], R4 ;  /* 0x0000000419007388 */ /* 0x0001e20000000800 */
[C---:B------:R-:W-:Y:S01]  /*0400*/  FADD R5, R9.reuse, R5 ;  /* 0x0000000509057221 */ /* 0x040fe20000000000 */
[----:B------:R-:W-:Y:S01]  /*0410*/  FADD R6, R10, R6 ;  /* 0x000000060a067221 */ /* 0x000fe20000000000 */
[----:B------:R-:W-:Y:S01]  /*0420*/  FADD R28, R9, R13 ;  /* 0x0000000d091c7221 */ /* 0x000fe20000000000 */
[----:B------:R1:W-:Y:S01]  /*0430*/  STS [R25+0x4], R12 ;  /* 0x0000040c19007388 */ /* 0x0003e20000000800 */
[----:B------:R-:W-:Y:S01]  /*0440*/  FADD R26, R11, R15 ;  /* 0x0000000f0b1a7221 */ /* 0x000fe20000000000 */
[----:B----4-:R-:W-:Y:S02]  /*0450*/  FADD R16, R8, R16 ;  /* 0x0000001008107221 */ /* 0x010fe40000000000 */
[----:B------:R2:W-:Y:S01]  /*0460*/  STS [R25+0x2c], R14 ;  /* 0x00002c0e19007388 */ /* 0x0005e20000000800 */
[----:B------:R-:W-:Y:S01]  /*0470*/  FADD R17, R9, R17 ;  /* 0x0000001109117221 */ /* 0x000fe20000000000 */
[C---:B0-----:R-:W-:Y:S01]  /*0480*/  FADD R4, R11.reuse, R7 ;  /* 0x000000070b047221 */ /* 0x041fe20000000000 */
[----:B------:R-:W-:Y:S01]  /*0490*/  FADD R18, R10, R18 ;  /* 0x000000120a127221 */ /* 0x000fe20000000000 */
[----:B------:R-:W-:Y:S01]  /*04a0*/  FADD R19, R11, R19 ;  /* 0x000000130b137221 */ /* 0x000fe20000000000 */
[----:B-----5:R-:W-:Y:S01]  /*04b0*/  FADD R20, R8, R20 ;  /* 0x0000001408147221 */ /* 0x020fe20000000000 */
[----:B-1----:R-:W-:Y:S01]  /*04c0*/  FADD R12, R9, R21 ;  /* 0x00000015090c7221 */ /* 0x002fe20000000000 */
[----:B------:R-:W-:Y:S01]  /*04d0*/  FADD R22, R10, R22 ;  /* 0x000000160a167221 */ /* 0x000fe20000000000 */
[----:B--2---:R-:W-:Y:S01]  /*04e0*/  FADD R14, R11, R23 ;  /* 0x000000170b0e7221 */ /* 0x004fe20000000000 */
[----:B------:R-:W-:Y:S04]  /*04f0*/  STS [R25+0x14], R5 ;  /* 0x0000140519007388 */ /* 0x000fe80000000800 */
[----:B------:R-:W-:Y:S04]  /*0500*/  STS [R25+0x28], R6 ;  /* 0x0000280619007388 */ /* 0x000fe80000000800 */
[----:B------:R-:W-:Y:S04]  /*0510*/  STS [R25+0x3c], R4 ;  /* 0x00003c0419007388 */ /* 0x000fe80000000800 */
[----:B------:R-:W-:Y:S04]  /*0520*/  STS [R25+0x18], R28 ;  /* 0x0000181c19007388 */ /* 0x000fe80000000800 */
[----:B------:R-:W-:Y:S04]  /*0530*/  STS [R25+0x40], R26 ;  /* 0x0000401a19007388 */ /* 0x000fe80000000800 */
[----:B------:R-:W-:Y:S04]  /*0540*/  STS [R25+0x8], R16 ;  /* 0x0000081019007388 */ /* 0x000fe80000000800 */
[----:B------:R0:W-:Y:S04]  /*0550*/  STS [R25+0x1c], R17 ;  /* 0x00001c1119007388 */ /* 0x0001e80000000800 */
[----:B------:R-:W-:Y:S04]  /*0560*/  STS [R25+0x30], R18 ;  /* 0x0000301219007388 */ /* 0x000fe80000000800 */
[----:B------:R1:W-:Y:S01]  /*0570*/  STS [R25+0x44], R19 ;  /* 0x0000441319007388 */ /* 0x0003e20000000800 */
[----:B0-----:R-:W0:Y:S03]  /*0580*/  LDC.64 R16, c[0x0][0x220] ;  /* 0x00008800ff107b82 */ /* 0x001e260000000a00 */
[----:B------:R-:W-:Y:S04]  /*0590*/  STS [R25+0xc], R20 ;  /* 0x00000c1419007388 */ /* 0x000fe80000000800 */
[----:B------:R-:W-:Y:S04]  /*05a0*/  STS [R25+0x20], R12 ;  /* 0x0000200c19007388 */ /* 0x000fe80000000800 */
[----:B------:R-:W-:Y:S04]  /*05b0*/  STS [R25+0x34], R22 ;  /* 0x0000341619007388 */ /* 0x000fe80000000800 */
[----:B------:R-:W-:Y:S01]  /*05c0*/  STS [R25+0x48], R14 ;  /* 0x0000480e19007388 */ /* 0x000fe20000000800 */
[----:B------:R-:W-:Y:S06]  /*05d0*/  BAR.SYNC.DEFER_BLOCKING 0x0 ;  /* 0x0000000000007b1d */ /* 0x000fec0000010000 */
[----:B------:R-:W-:Y:S04]  /*05e0*/  LDS R4, [R24] ;  /* 0x0000000018047984 */ /* 0x000fe80000000800 */
[----:B------:R-:W-:Y:S04]  /*05f0*/  LDS R5, [R24+0x4] ;  /* 0x0000040018057984 */ /* 0x000fe80000000800 */
[----:B------:R-:W-:Y:S04]  /*0600*/  LDS R6, [R24+0x8] ;  /* 0x0000080018067984 */ /* 0x000fe80000000800 */
[----:B------:R-:W2:Y:S04]  /*0610*/  LDS R7, [R24+0xc] ;  /* 0x00000c0018077984 */ /* 0x000ea80000000800 */
[----:B------:R-:W-:Y:S04]  /*0620*/  LDS R8, [R24+0x1400] ;  /* 0x0014000018087984 */ /* 0x000fe80000000800 */
[----:B------:R-:W-:Y:S04]  /*0630*/  LDS R9, [R24+0x1404] ;  /* 0x0014040018097984 */ /* 0x000fe80000000800 */
[----:B------:R-:W-:Y:S04]  /*0640*/  LDS R10, [R24+0x1408] ;  /* 0x00140800180a7984 */ /* 0x000fe80000000800 */
[----:B------:R-:W3:Y:S04]  /*0650*/  LDS R11, [R24+0x140c] ;  /* 0x00140c00180b7984 */ /* 0x000ee80000000800 */
[----:B------:R-:W-:Y:S04]  /*0660*/  LDS R12, [R24+0x2800] ;  /* 0x00280000180c7984 */ /* 0x000fe80000000800 */
[----:B------:R-:W-:Y:S04]  /*0670*/  LDS R13, [R24+0x2804] ;  /* 0x00280400180d7984 */ /* 0x000fe80000000800 */
[----:B------:R-:W-:Y:S04]  /*0680*/  LDS R14, [R24+0x2808] ;  /* 0x00280800180e7984 */ /* 0x000fe80000000800 */
[----:B------:R-:W4:Y:S01]  /*0690*/  LDS R15, [R24+0x280c] ;  /* 0x00280c00180f7984 */ /* 0x000f220000000800 */
[----:B------:R-:W-:-:S04]  /*06a0*/  SHF.L.U32 R23, R3, 0x2, RZ ;  /* 0x0000000203177819 */ /* 0x000fc800000006ff */
[----:B------:R-:W-:Y:S01]  /*06b0*/  IADD3 R21, R23, 0x800, RZ ;  /* 0x0000080017157810 */ /* 0x000fe20007ffe0ff */
[C---:B-1----:R-:W-:Y:S02]  /*06c0*/  VIADD R19, R23.reuse, 0x400 ;  /* 0x0000040017137836 */ /* 0x042fe40000000000 */
[----:B0-----:R-:W-:-:S04]  /*06d0*/  IMAD.WIDE R2, R23, 0x4, R16 ;  /* 0x0000000417027825 */ /* 0x001fc800078e0210 */
[--C-:B------:R-:W-:Y:S01]  /*06e0*/  IMAD.WIDE R18, R19, 0x4, R16.reuse ;  /* 0x0000000413127825 */ /* 0x100fe200078e0210 */
[----:B--2---:R0:W-:Y:S03]  /*06f0*/  @!P3 STG.E.128 desc[UR6][R2.64], R4 ;  /* 0x000000040200b986 */ /* 0x0041e6000c101d06 */
[----:B------:R-:W-:Y:S01]  /*0700*/  IMAD.WIDE R20, R21, 0x4, R16 ;  /* 0x0000000415147825 */ /* 0x000fe200078e0210 */
[----:B---3--:R0:W-:Y:S04]  /*0710*/  @!P3 STG.E.128 desc[UR6][R18.64], R8 ;  /* 0x000000081200b986 */ /* 0x0081e8000c101d06 */
[----:B----4-:R0:W-:Y:S02]  /*0720*/  @!P3 STG.E.128 desc[UR6][R20.64], R12 ;  /* 0x0000000c1400b986 */ /* 0x0101e4000c101d06 */
[----:B0-----:R-:W-:Y:S05]  /*0730*/  @P3 EXIT ;  /* 0x000000000000394d */ /* 0x001fea0003800000 */
[----:B0-----:R-:W-:Y:S01]  /*0740*/  LDS R4, [R24+0x3c00] ;  /* 0x003c000018047984 */ /* 0x001fe20000000800 */
[----:B------:R-:W-:-:S03]  /*0750*/  IADD3 R23, R23, 0xc00, RZ ;  /* 0x00000c0017177810 */ /* 0x000fc60007ffe0ff */
[----:B------:R-:W-:Y:S02]  /*0760*/  LDS R5, [R24+0x3c04] ;  /* 0x003c040018057984 */ /* 0x000fe40000000800 */
[----:B------:R-:W-:Y:S02]  /*0770*/  IMAD.WIDE R16, R23, 0x4, R16 ;  /* 0x0000000417107825 */ /* 0x000fe400078e0210 */
[----:B------:R-:W-:Y:S04]  /*0780*/  LDS R6, [R24+0x3c08] ;  /* 0x003c080018067984 */ /* 0x000fe80000000800 */
[----:B------:R-:W0:Y:S04]  /*0790*/  LDS R7, [R24+0x3c0c] ;  /* 0x003c0c0018077984 */ /* 0x000e280000000800 */
[----:B0-----:R-:W-:Y:S01]  /*07a0*/  STG.E.128 desc[UR6][R16.64], R4 ;  /* 0x0000000410007986 */ /* 0x001fe2000c101d06 */
[----:B------:R-:W-:Y:S05]  /*07b0*/  EXIT ;  /* 0x000000000000794d */ /* 0x000fea0003800000 */
.L_x_0:
[----:B------:R-:W-:-:S00]  /*07c0*/  BRA `(.L_x_0) ;  /* 0xfffffffc00fc7947 */ /* 0x000fc0000383ffff */
[----:B------:R-:W-:-:S00]  /*07d0*/  NOP ;  /* 0x0000000000007918 */ /* 0x000fc00000000000 */
        /* <DEDUP_REMOVED lines=10> */
.L_x_1:


//--------------------- .nv.shared.triton_poi_fused_convolution_27 --------------------------
	.section	.nv.shared.triton_poi_fused_convolution_27,"aw",@nobits
	.sectionflags	@""
	.align	16
	.zero		1024


//--------------------- .nv.constant0.triton_poi_fused_convolution_27 --------------------------
	.section	.nv.constant0.triton_poi_fused_convolution_27,"a",@progbits
	.sectionflags	@""
	.align	4
.nv.constant0.triton_poi_fused_convolution_27:
	.zero		560
